def matmul_kernel(
    a_ptr,
    b_ptr,
    c_ptr,
    M,
    N,
    K,
    stride_am,
    stride_ak,
    stride_bk,
    stride_bn,
    stride_cm,
    stride_cn,
    BLOCK_M: tl.constexpr,
    BLOCK_N: tl.constexpr,
    BLOCK_K: tl.constexpr,
    GROUP_M: tl.constexpr,
):
    pid = tl.program_id(axis=0)
    num_pid_m = tl.cdiv(M, BLOCK_M)
    num_pid_n = tl.cdiv(N, BLOCK_N)
    num_pid_in_group = GROUP_M * num_pid_n
    group_id = pid // num_pid_in_group
    first_pid_m = group_id * GROUP_M
    group_size_m = min(num_pid_m - first_pid_m, GROUP_M)
    pid_m = first_pid_m + ((pid % num_pid_in_group) % group_size_m)
    pid_n = (pid % num_pid_in_group) // group_size_m

    offs_am = (pid_m * BLOCK_M + tl.arange(0, BLOCK_M)) % M
    offs_bn = (pid_n * BLOCK_N + tl.arange(0, BLOCK_N)) % N
    offs_k = tl.arange(0, BLOCK_K)
    a_ptrs = a_ptr + offs_am[:, None] * stride_am + offs_k[None, :] * stride_ak
    b_ptrs = b_ptr + offs_k[:, None] * stride_bk + offs_bn[None, :] * stride_bn

    acc = tl.zeros((BLOCK_M, BLOCK_N), dtype=tl.float32)
    for kk in range(0, tl.cdiv(K, BLOCK_K)):
        a = tl.load(a_ptrs, mask=offs_k[None, :] < K - kk * BLOCK_K, other=0.0)
        b = tl.load(b_ptrs, mask=offs_k[:, None] < K - kk * BLOCK_K, other=0.0)
        acc = tl.dot(a, b, acc)
        a_ptrs += BLOCK_K * stride_ak
        b_ptrs += BLOCK_K * stride_bk

    c = acc.to(c_ptr.dtype.element_ty)
    offs_cm = pid_m * BLOCK_M + tl.arange(0, BLOCK_M)
    offs_cn = pid_n * BLOCK_N + tl.arange(0, BLOCK_N)
    c_ptrs = c_ptr + offs_cm[:, None] * stride_cm + offs_cn[None, :] * stride_cn
    mask = (offs_cm[:, None] < M) & (offs_cn[None, :] < N)
    tl.store(c_ptrs, c, mask=mask)

# config = {"BLOCK_K": 16, "BLOCK_M": 32, "BLOCK_N": 32, "GROUP_M": 8, "arch": "sm_100", "dtype": "bf16", "num_ctas": 1, "num_stages": 3, "num_warps": 4}
# arch = sm_100


// ===== COMPILED SASS (sm_100a) =====

	.target	sm_100a

	.elftype	@"ET_EXEC"


//--------------------- .note.nv.tkinfo           --------------------------
	.section	.note.nv.tkinfo,"",@"SHT_NOTE"
	.sectionflags	@"SHF_NOTE_NV_TKINFO"
	.tkinfo
        /*0018*/ 	.word	0x00000081
        /*0030*/ 	.string	""
        /*0030*/ 	.string	"ptxas-blackwell"
        /*0030*/ 	.string	"Cuda compilation tools, release 12.9, V12.9.86"
        /*0030*/ 	.string	"Build cuda_12.9.r12.9/compiler.36037853_0"
        /*0030*/ 	.string	"-v  -suppress-debug-info  -lineinfo  -arch sm_100a "



//--------------------- .note.nv.cuver            --------------------------
	.section	.note.nv.cuver,"",@"SHT_NOTE"
	.sectionflags	@"SHF_NOTE_NV_CUVER"
        /*0018*/ 	.short	0x0001
        /*001a*/ 	.short	0x0064
        /*001c*/ 	.short	0x0001
        /*001e*/ 	.short	0x0000
        /*0020*/ 	.short	0x0001
        /*0022*/ 	.short	0x0000


//--------------------- .nv.info                  --------------------------
	.section	.nv.info,"",@"SHT_CUDA_INFO"
	.align	4


	//----- nvinfo : EIATTR_REGCOUNT
	.align		4
        /*0000*/ 	.byte	0x04, 0x2f
        /*0002*/ 	.short	(.L_1 - .L_0)
	.align		4
.L_0:
        /*0004*/ 	.word	index@(matmul_kernel)
        /*0008*/ 	.word	0x00000038


	//----- nvinfo : EIATTR_FRAME_SIZE
	.align		4
.L_1:
        /*000c*/ 	.byte	0x04, 0x11
        /*000e*/ 	.short	(.L_3 - .L_2)
	.align		4
.L_2:
        /*0010*/ 	.word	index@(matmul_kernel)
        /*0014*/ 	.word	0x00000000


	//----- nvinfo : EIATTR_MIN_STACK_SIZE
	.align		4
.L_3:
        /*0018*/ 	.byte	0x04, 0x12
        /*001a*/ 	.short	(.L_5 - .L_4)
	.align		4
.L_4:
        /*001c*/ 	.word	index@(matmul_kernel)
        /*0020*/ 	.word	0x00000000
.L_5:


//--------------------- .nv.info.matmul_kernel    --------------------------
	.section	.nv.info.matmul_kernel,"",@"SHT_CUDA_INFO"
	.sectionflags	@""
	.align	4


	//----- nvinfo : EIATTR_CUDA_API_VERSION
	.align		4
        /*0000*/ 	.byte	0x04, 0x37
        /*0002*/ 	.short	(.L_7 - .L_6)
.L_6:
        /*0004*/ 	.word	0x00000081


	//----- nvinfo : EIATTR_KPARAM_INFO
	.align		4
.L_7:
        /*0008*/ 	.byte	0x04, 0x17
        /*000a*/ 	.short	(.L_9 - .L_8)
.L_8:
        /*000c*/ 	.word	0x00000000
        /*0010*/ 	.short	0x000d
        /*0012*/ 	.short	0x0048
        /*0014*/ 	.byte	0x00, 0xf4, 0x21, 0x00


	//----- nvinfo : EIATTR_KPARAM_INFO
	.align		4
.L_9:
        /*0018*/ 	.byte	0x04, 0x17
        /*001a*/ 	.short	(.L_11 - .L_10)
.L_10:
        /*001c*/ 	.word	0x00000000
        /*0020*/ 	.short	0x000c
        /*0022*/ 	.short	0x0040
        /*0024*/ 	.byte	0x00, 0xf4, 0x21, 0x00


	//----- nvinfo : EIATTR_KPARAM_INFO
	.align		4
.L_11:
        /*0028*/ 	.byte	0x04, 0x17
        /*002a*/ 	.short	(.L_13 - .L_12)
.L_12:
        /*002c*/ 	.word	0x00000000
        /*0030*/ 	.short	0x000b
        /*0032*/ 	.short	0x0038
        /*0034*/ 	.byte	0x00, 0xf0, 0x11, 0x00


	//----- nvinfo : EIATTR_KPARAM_INFO
	.align		4
.L_13:
        /*0038*/ 	.byte	0x04, 0x17
        /*003a*/ 	.short	(.L_15 - .L_14)
.L_14:
        /*003c*/ 	.word	0x00000000
        /*0040*/ 	.short	0x000a
        /*0042*/ 	.short	0x0034
        /*0044*/ 	.byte	0x00, 0xf0, 0x11, 0x00


	//----- nvinfo : EIATTR_KPARAM_INFO
	.align		4
.L_15:
        /*0048*/ 	.byte	0x04, 0x17
        /*004a*/ 	.short	(.L_17 - .L_16)
.L_16:
        /*004c*/ 	.word	0x00000000
        /*0050*/ 	.short	0x0009
        /*0052*/ 	.short	0x0030
        /*0054*/ 	.byte	0x00, 0xf0, 0x11, 0x00


	//----- nvinfo : EIATTR_KPARAM_INFO
	.align		4
.L_17:
        /*0058*/ 	.byte	0x04, 0x17
        /*005a*/ 	.short	(.L_19 - .L_18)
.L_18:
        /*005c*/ 	.word	0x00000000
        /*0060*/ 	.short	0x0008
        /*0062*/ 	.short	0x002c
        /*0064*/ 	.byte	0x00, 0xf0, 0x11, 0x00


	//----- nvinfo : EIATTR_KPARAM_INFO
	.align		4
.L_19:
        /*0068*/ 	.byte	0x04, 0x17
        /*006a*/ 	.short	(.L_21 - .L_20)
.L_20:
        /*006c*/ 	.word	0x00000000
        /*0070*/ 	.short	0x0007
        /*0072*/ 	.short	0x0028
        /*0074*/ 	.byte	0x00, 0xf0, 0x11, 0x00


	//----- nvinfo : EIATTR_KPARAM_INFO
	.align		4
.L_21:
        /*0078*/ 	.byte	0x04, 0x17
        /*007a*/ 	.short	(.L_23 - .L_22)
.L_22:
        /*007c*/ 	.word	0x00000000
        /*0080*/ 	.short	0x0006
        /*0082*/ 	.short	0x0024
        /*0084*/ 	.byte	0x00, 0xf0, 0x11, 0x00


	//----- nvinfo : EIATTR_KPARAM_INFO
	.align		4
.L_23:
        /*0088*/ 	.byte	0x04, 0x17
        /*008a*/ 	.short	(.L_25 - .L_24)
.L_24:
        /*008c*/ 	.word	0x00000000
        /*0090*/ 	.short	0x0005
        /*0092*/ 	.short	0x0020
        /*0094*/ 	.byte	0x00, 0xf0, 0x11, 0x00


	//----- nvinfo : EIATTR_KPARAM_INFO
	.align		4
.L_25:
        /*0098*/ 	.byte	0x04, 0x17
        /*009a*/ 	.short	(.L_27 - .L_26)
.L_26:
        /*009c*/ 	.word	0x00000000
        /*00a0*/ 	.short	0x0004
        /*00a2*/ 	.short	0x001c
        /*00a4*/ 	.byte	0x00, 0xf0, 0x11, 0x00


	//----- nvinfo : EIATTR_KPARAM_INFO
	.align		4
.L_27:
        /*00a8*/ 	.byte	0x04, 0x17
        /*00aa*/ 	.short	(.L_29 - .L_28)
.L_28:
        /*00ac*/ 	.word	0x00000000
        /*00b0*/ 	.short	0x0003
        /*00b2*/ 	.short	0x0018
        /*00b4*/ 	.byte	0x00, 0xf0, 0x11, 0x00


	//----- nvinfo : EIATTR_KPARAM_INFO
	.align		4
.L_29:
        /*00b8*/ 	.byte	0x04, 0x17
        /*00ba*/ 	.short	(.L_31 - .L_30)
.L_30:
        /*00bc*/ 	.word	0x00000000
        /*00c0*/ 	.short	0x0002
        /*00c2*/ 	.short	0x0010
        /*00c4*/ 	.byte	0x00, 0xf4, 0x21, 0x00


	//----- nvinfo : EIATTR_KPARAM_INFO
	.align		4
.L_31:
        /*00c8*/ 	.byte	0x04, 0x17
        /*00ca*/ 	.short	(.L_33 - .L_32)
.L_32:
        /*00cc*/ 	.word	0x00000000
        /*00d0*/ 	.short	0x0001
        /*00d2*/ 	.short	0x0008
        /*00d4*/ 	.byte	0x00, 0xf4, 0x21, 0x00


	//----- nvinfo : EIATTR_KPARAM_INFO
	.align		4
.L_33:
        /*00d8*/ 	.byte	0x04, 0x17
        /*00da*/ 	.short	(.L_35 - .L_34)
.L_34:
        /*00dc*/ 	.word	0x00000000
        /*00e0*/ 	.short	0x0000
        /*00e2*/ 	.short	0x0000
        /*00e4*/ 	.byte	0x00, 0xf4, 0x21, 0x00


	//----- nvinfo : EIATTR_SPARSE_MMA_MASK
	.align		4
.L_35:
        /*00e8*/ 	.byte	0x03, 0x50
        /*00ea*/ 	.short	0x0000


	//----- nvinfo : EIATTR_MAXREG_COUNT
	.align		4
        /*00ec*/ 	.byte	0x03, 0x1b
        /*00ee*/ 	.short	0x00ff


	//----- nvinfo : EIATTR_NUM_BARRIERS
	.align		4
        /*00f0*/ 	.byte	0x02, 0x4c
        /*00f2*/ 	.byte	0x01
	.zero		1


	//----- nvinfo : EIATTR_VRC_CTA_INIT_COUNT
	.align		4
        /*00f4*/ 	.byte	0x02, 0x4a
	.zero		1
	.zero		1


	//----- nvinfo : EIATTR_EXIT_INSTR_OFFSETS
	.align		4
        /*00f8*/ 	.byte	0x04, 0x1c
        /*00fa*/ 	.short	(.L_37 - .L_36)


	//   ....[0]....
.L_36:
        /*00fc*/ 	.word	0x00001950


	//   ....[1]....
        /*0100*/ 	.word	0x00001980


	//----- nvinfo : EIATTR_REQNTID
	.align		4
.L_37:
        /*0104*/ 	.byte	0x04, 0x10
        /*0106*/ 	.short	(.L_39 - .L_38)
.L_38:
        /*0108*/ 	.word	0x00000080
        /*010c*/ 	.word	0x00000001
        /*0110*/ 	.word	0x00000001


	//----- nvinfo : EIATTR_CBANK_PARAM_SIZE
	.align		4
.L_39:
        /*0114*/ 	.byte	0x03, 0x19
        /*0116*/ 	.short	0x0050


	//----- nvinfo : EIATTR_PARAM_CBANK
	.align		4
        /*0118*/ 	.byte	0x04, 0x0a
        /*011a*/ 	.short	(.L_41 - .L_40)
	.align		4
.L_40:
        /*011c*/ 	.word	index@(.nv.constant0.matmul_kernel)
        /*0120*/ 	.short	0x0380
        /*0122*/ 	.short	0x0050


	//----- nvinfo : EIATTR_SW_WAR
	.align		4
.L_41:
        /*0124*/ 	.byte	0x04, 0x36
        /*0126*/ 	.short	(.L_43 - .L_42)
.L_42:
        /*0128*/ 	.word	0x00000008
.L_43:


//--------------------- .nv.compat                --------------------------
	.section	.nv.compat,"",@"SHT_CUDA_COMPAT_INFO"
	.align	4
        /*0000*/ 	.byte	0x02, 0x02, 0x01, 0x00, 0x02, 0x05, 0x05, 0x00, 0x02, 0x03, 0x00, 0x00, 0x02, 0x06, 0x01, 0x00


//--------------------- .nv.callgraph             --------------------------
	.section	.nv.callgraph,"",@"SHT_CUDA_CALLGRAPH"
	.align	4
	.sectionentsize	8
	.align		4
        /*0000*/ 	.word	0x00000000
	.align		4
        /*0004*/ 	.word	0xffffffff
	.align		4
        /*0008*/ 	.word	0x00000000
	.align		4
        /*000c*/ 	.word	0xfffffffe
	.align		4
        /*0010*/ 	.word	0x00000000
	.align		4
        /*0014*/ 	.word	0xfffffffd
	.align		4
        /*0018*/ 	.word	0x00000000
	.align		4
        /*001c*/ 	.word	0xfffffffc


//--------------------- .text.matmul_kernel       --------------------------
	.section	.text.matmul_kernel,"ax",@progbits
	.align	128
        .global         matmul_kernel
        .type           matmul_kernel,@function
        .size           matmul_kernel,(.L_x_3 - matmul_kernel)
        .other          matmul_kernel,@"STO_CUDA_ENTRY STV_DEFAULT"
matmul_kernel:
.text.matmul_kernel:
[----:B------:R-:W0:Y:S08]  /*0000*/  LDC R1, c[0x0][0x37c] ;  /* 0x0000df00ff017b82 */ /* 0x000e300000000800 */
[----:B------:R-:W1:Y:S01]  /*0010*/  LDC.64 R16, c[0x0][0x398] ;  /* 0x0000e600ff107b82 */ /* 0x000e620000000a00 */
[----:B------:R-:W2:Y:S01]  /*0020*/  S2R R5, SR_CTAID.X ;  /* 0x0000000000057919 */ /* 0x000ea20000002500 */
[----:B------:R-:W-:Y:S01]  /*0030*/  UMOV UR4, 0x400 ;  /* 0x0000040000047882 */ /* 0x000fe20000000000 */
[----:B------:R-:W3:Y:S05]  /*0040*/  LDCU.64 UR6, c[0x0][0x358] ;  /* 0x00006b00ff0677ac */ /* 0x000eea0008000a00 */
[----:B------:R-:W4:Y:S08]  /*0050*/  LDC R42, c[0x0][0x3a0] ;  /* 0x0000e800ff2a7b82 */ /* 0x000f300000000800 */
[----:B------:R-:W5:Y:S01]  /*0060*/  S2UR UR5, SR_CgaCtaId ;  /* 0x00000000000579c3 */ /* 0x000f620000008800 */
[----:B-1----:R-:W-:-:S05]  /*0070*/  VIADD R0, R17, 0x1f ;  /* 0x0000001f11007836 */ /* 0x002fca0000000000 */
[----:B------:R-:W-:Y:S01]  /*0080*/  SHF.R.S32.HI R3, RZ, 0x1f, R0 ;  /* 0x0000001fff037819 */ /* 0x000fe20000011400 */
[----:B----4-:R-:W-:-:S03]  /*0090*/  VIADD R42, R42, 0xf ;  /* 0x0000000f2a2a7836 */ /* 0x010fc60000000000 */
[----:B------:R-:W-:Y:S02]  /*00a0*/  LEA.HI R3, R3, R0, RZ, 0x5 ;  /* 0x0000000003037211 */ /* 0x000fe400078f28ff */
[----:B--2---:R-:W-:Y:S02]  /*00b0*/  IABS R8, R5 ;  /* 0x0000000500087213 */ /* 0x004fe40000000000 */
[----:B------:R-:W-:Y:S01]  /*00c0*/  SHF.R.S32.HI R3, RZ, 0x5, R3 ;  /* 0x00000005ff037819 */ /* 0x000fe20000011403 */
[----:B-----5:R-:W-:-:S04]  /*00d0*/  ULEA UR4, UR5, UR4, 0x18 ;  /* 0x0000000405047291 */ /* 0x020fc8000f8ec0ff */
[----:B------:R-:W-:-:S05]  /*00e0*/  IMAD.SHL.U32 R4, R3, 0x8, RZ ;  /* 0x0000000803047824 */ /* 0x000fca00078e00ff */
[-C--:B------:R-:W-:Y:S02]  /*00f0*/  IABS R7, R4.reuse ;  /* 0x0000000400077213 */ /* 0x080fe40000000000 */
[----:B------:R-:W-:Y:S02]  /*0100*/  IABS R10, R4 ;  /* 0x00000004000a7213 */ /* 0x000fe40000000000 */
[----:B------:R-:W1:Y:S08]  /*0110*/  I2F.RP R0, R7 ;  /* 0x0000000700007306 */ /* 0x000e700000209400 */
[----:B-1----:R-:W1:Y:S02]  /*0120*/  MUFU.RCP R0, R0 ;  /* 0x0000000000007308 */ /* 0x002e640000001000 */
[----:B-1----:R-:W-:-:S02]  /*0130*/  VIADD R2, R0, 0xffffffe ;  /* 0x0ffffffe00027836 */ /* 0x002fc40000000000 */
[----:B------:R-:W-:-:S04]  /*0140*/  IMAD.MOV R0, RZ, RZ, -R10 ;  /* 0x000000ffff007224 */ /* 0x000fc800078e0a0a */
[----:B------:R1:W2:Y:S02]  /*0150*/  F2I.FTZ.U32.TRUNC.NTZ R3, R2 ;  /* 0x0000000200037305 */ /* 0x0002a4000021f000 */
[----:B-1----:R-:W-:Y:S02]  /*0160*/  IMAD.MOV.U32 R2, RZ, RZ, RZ ;  /* 0x000000ffff027224 */ /* 0x002fe400078e00ff */
[----:B--2---:R-:W-:-:S04]  /*0170*/  IMAD.MOV R6, RZ, RZ, -R3 ;  /* 0x000000ffff067224 */ /* 0x004fc800078e0a03 */
[----:B------:R-:W-:Y:S02]  /*0180*/  IMAD R9, R6, R7, RZ ;  /* 0x0000000706097224 */ /* 0x000fe400078e02ff */
[----:B------:R-:W-:Y:S02]  /*0190*/  IMAD.MOV.U32 R6, RZ, RZ, R8 ;  /* 0x000000ffff067224 */ /* 0x000fe400078e0008 */
[----:B------:R-:W-:-:S06]  /*01a0*/  IMAD.HI.U32 R3, R3, R9, R2 ;  /* 0x0000000903037227 */ /* 0x000fcc00078e0002 */
[----:B------:R-:W-:-:S04]  /*01b0*/  IMAD.HI.U32 R3, R3, R6, RZ ;  /* 0x0000000603037227 */ /* 0x000fc800078e00ff */
[----:B------:R-:W-:-:S05]  /*01c0*/  IMAD R0, R3, R0, R6 ;  /* 0x0000000003007224 */ /* 0x000fca00078e0206 */
[----:B------:R-:W-:-:S13]  /*01d0*/  ISETP.GT.U32.AND P1, PT, R7, R0, PT ;  /* 0x000000000700720c */ /* 0x000fda0003f24070 */
[----:B------:R-:W-:Y:S02]  /*01e0*/  @!P1 IMAD.IADD R0, R0, 0x1, -R7 ;  /* 0x0000000100009824 */ /* 0x000fe400078e0a07 */
[----:B------:R-:W-:Y:S01]  /*01f0*/  @!P1 VIADD R3, R3, 0x1 ;  /* 0x0000000103039836 */ /* 0x000fe20000000000 */
[----:B------:R-:W-:Y:S02]  /*0200*/  ISETP.NE.AND P1, PT, R4, RZ, PT ;  /* 0x000000ff0400720c */ /* 0x000fe40003f25270 */
[----:B------:R-:W-:Y:S02]  /*0210*/  ISETP.GE.U32.AND P0, PT, R0, R7, PT ;  /* 0x000000070000720c */ /* 0x000fe40003f06070 */
[----:B------:R-:W-:-:S04]  /*0220*/  LOP3.LUT R0, R5, R4, RZ, 0x3c, !PT ;  /* 0x0000000405007212 */ /* 0x000fc800078e3cff */
[----:B------:R-:W-:Y:S01]  /*0230*/  ISETP.GE.AND P2, PT, R0, RZ, PT ;  /* 0x000000ff0000720c */ /* 0x000fe20003f46270 */
[----:B------:R-:W-:-:S06]  /*0240*/  VIADD R0, R16, 0x1f ;  /* 0x0000001f10007836 */ /* 0x000fcc0000000000 */
[----:B------:R-:W-:-:S04]  /*0250*/  @P0 VIADD R3, R3, 0x1 ;  /* 0x0000000103030836 */ /* 0x000fc80000000000 */
[----:B------:R-:W-:Y:S01]  /*0260*/  IMAD.MOV.U32 R2, RZ, RZ, R3 ;  /* 0x000000ffff027224 */ /* 0x000fe200078e0003 */
[----:B------:R-:W-:-:S03]  /*0270*/  SHF.R.S32.HI R3, RZ, 0x1f, R0 ;  /* 0x0000001fff037819 */ /* 0x000fc60000011400 */
[----:B------:R-:W-:Y:S01]  /*0280*/  @!P2 IMAD.MOV R2, RZ, RZ, -R2 ;  /* 0x000000ffff02a224 */ /* 0x000fe200078e0a02 */
[----:B------:R-:W-:Y:S02]  /*0290*/  @!P1 LOP3.LUT R2, RZ, R4, RZ, 0x33, !PT ;  /* 0x00000004ff029212 */ /* 0x000fe400078e33ff */
[----:B------:R-:W-:-:S03]  /*02a0*/  LEA.HI R3, R3, R0, RZ, 0x5 ;  /* 0x0000000003037211 */ /* 0x000fc600078f28ff */
[----:B------:R-:W-:Y:S02]  /*02b0*/  IMAD.SHL.U32 R6, R2, 0x8, RZ ;  /* 0x0000000802067824 */ /* 0x000fe400078e00ff */
[----:B------:R-:W-:-:S03]  /*02c0*/  IMAD.MOV R2, RZ, RZ, -R2 ;  /* 0x000000ffff027224 */ /* 0x000fc600078e0a02 */
[----:B------:R-:W-:Y:S01]  /*02d0*/  LEA.HI.SX32 R3, R3, -R6, 0x1b ;  /* 0x8000000603037211 */ /* 0x000fe200078fdaff */
[----:B------:R-:W-:-:S03]  /*02e0*/  IMAD R4, R4, R2, R5 ;  /* 0x0000000204047224 */ /* 0x000fc600078e0205 */
[----:B------:R-:W-:Y:S02]  /*02f0*/  VIMNMX R11, PT, PT, R3, 0x8, PT ;  /* 0x00000008030b7848 */ /* 0x000fe40003fe0100 */
[----:B------:R-:W-:Y:S02]  /*0300*/  IABS R9, R4 ;  /* 0x0000000400097213 */ /* 0x000fe40000000000 */
[----:B------:R-:W-:-:S04]  /*0310*/  IABS R7, R11 ;  /* 0x0000000b00077213 */ /* 0x000fc80000000000 */
[----:B------:R-:W1:Y:S08]  /*0320*/  I2F.RP R0, R7 ;  /* 0x0000000700007306 */ /* 0x000e700000209400 */
[----:B-1----:R-:W1:Y:S02]  /*0330*/  MUFU.RCP R0, R0 ;  /* 0x0000000000007308 */ /* 0x002e640000001000 */
[----:B-1----:R-:W-:-:S06]  /*0340*/  VIADD R3, R0, 0xffffffe ;  /* 0x0ffffffe00037836 */ /* 0x002fcc0000000000 */
[----:B------:R-:W1:Y:S02]  /*0350*/  F2I.FTZ.U32.TRUNC.NTZ R3, R3 ;  /* 0x0000000300037305 */ /* 0x000e64000021f000 */
[----:B-1----:R-:W-:-:S04]  /*0360*/  IMAD.MOV R8, RZ, RZ, -R3 ;  /* 0x000000ffff087224 */ /* 0x002fc800078e0a03 */
[----:B------:R-:W-:Y:S01]  /*0370*/  IMAD.MOV.U32 R2, RZ, RZ, R8 ;  /* 0x000000ffff027224 */ /* 0x000fe200078e0008 */
[----:B------:R-:W-:-:S03]  /*0380*/  IABS R8, R11 ;  /* 0x0000000b00087213 */ /* 0x000fc60000000000 */
[----:B------:R-:W-:Y:S02]  /*0390*/  IMAD R5, R2, R7, RZ ;  /* 0x0000000702057224 */ /* 0x000fe400078e02ff */
[----:B------:R-:W-:Y:S02]  /*03a0*/  IMAD.MOV.U32 R2, RZ, RZ, RZ ;  /* 0x000000ffff027224 */ /* 0x000fe400078e00ff */
[----:B------:R-:W-:Y:S02]  /*03b0*/  IMAD.MOV R0, RZ, RZ, -R8 ;  /* 0x000000ffff007224 */ /* 0x000fe400078e0a08 */
        /* <DEDUP_REMOVED lines=9> */
[----:B------:R-:W-:Y:S02]  /*0450*/  ISETP.GE.AND P2, PT, R0, RZ, PT ;  /* 0x000000ff0000720c */ /* 0x000fe40003f46270 */
[----:B------:R-:W1:Y:S05]  /*0460*/  S2R R0, SR_TID.X ;  /* 0x0000000000007919 */ /* 0x000e6a0000002100 */
[----:B------:R-:W-:Y:S01]  /*0470*/  @P0 VIADD R2, R2, 0x1 ;  /* 0x0000000102020836 */ /* 0x000fe20000000000 */
[----:B------:R-:W-:-:S03]  /*0480*/  ISETP.GT.AND P0, PT, R42, 0xf, PT ;  /* 0x0000000f2a00780c */ /* 0x000fc60003f04270 */
[----:B------:R-:W-:-:S04]  /*0490*/  IMAD.MOV.U32 R8, RZ, RZ, R2 ;  /* 0x000000ffff087224 */ /* 0x000fc800078e0002 */
[----:B------:R-:W-:Y:S01]  /*04a0*/  @!P2 IMAD.MOV R8, RZ, RZ, -R8 ;  /* 0x000000ffff08a224 */ /* 0x000fe200078e0a08 */
[----:B------:R-:W-:-:S05]  /*04b0*/  @!P1 LOP3.LUT R8, RZ, R11, RZ, 0x33, !PT ;  /* 0x0000000bff089212 */ /* 0x000fca00078e33ff */
[----:B------:R-:W-:Y:S01]  /*04c0*/  IMAD.MOV R2, RZ, RZ, -R8 ;  /* 0x000000ffff027224 */ /* 0x000fe200078e0a08 */
[----:B------:R-:W-:Y:S02]  /*04d0*/  @!P0 CS2R R12, SRZ ;  /* 0x00000000000c8805 */ /* 0x000fe4000001ff00 */
[----:B------:R-:W-:Y:S01]  /*04e0*/  @!P0 CS2R R14, SRZ ;  /* 0x00000000000e8805 */ /* 0x000fe2000001ff00 */
[----:B------:R-:W-:Y:S02]  /*04f0*/  IMAD.SHL.U32 R8, R8, 0x20, RZ ;  /* 0x0000002008087824 */ /* 0x000fe400078e00ff */
[----:B------:R-:W-:-:S04]  /*0500*/  IMAD R2, R11, R2, R4 ;  /* 0x000000020b027224 */ /* 0x000fc800078e0204 */
[----:B------:R-:W-:Y:S01]  /*0510*/  IMAD.IADD R2, R6, 0x1, R2 ;  /* 0x0000000106027824 */ /* 0x000fe200078e0202 */
[C---:B-1----:R-:W-:Y:S01]  /*0520*/  LOP3.LUT R3, R0.reuse, 0x1f, RZ, 0xc0, !PT ;  /* 0x0000001f00037812 */ /* 0x042fe200078ec0ff */
[C---:B------:R-:W-:Y:S01]  /*0530*/  @!P0 IMAD.SHL.U32 R5, R0.reuse, 0x40, RZ ;  /* 0x0000004000058824 */ /* 0x040fe200078e00ff */
[----:B------:R-:W-:Y:S01]  /*0540*/  SHF.R.U32.HI R4, RZ, 0x5, R0 ;  /* 0x00000005ff047819 */ /* 0x000fe20000011600 */
[C---:B------:R-:W-:Y:S01]  /*0550*/  @!P0 IMAD.SHL.U32 R7, R0.reuse, 0x8, RZ ;  /* 0x0000000800078824 */ /* 0x040fe200078e00ff */
[----:B------:R-:W-:Y:S01]  /*0560*/  @!P0 LOP3.LUT R6, R0, 0x40, RZ, 0xc0, !PT ;  /* 0x0000004000068812 */ /* 0x000fe200078ec0ff */
[----:B------:R-:W-:Y:S01]  /*0570*/  IMAD R2, R2, 0x20, R3 ;  /* 0x0000002002027824 */ /* 0x000fe200078e0203 */
[----:B------:R-:W-:Y:S01]  /*0580*/  SGXT.U32 R3, R4, 0x2 ;  /* 0x000000020403781a */ /* 0x000fe20000000000 */
[----:B------:R-:W-:Y:S01]  /*0590*/  @!P0 IMAD.SHL.U32 R4, R0, 0x2, RZ ;  /* 0x0000000200048824 */ /* 0x000fe200078e00ff */
[----:B0--3--:R-:W-:Y:S06]  /*05a0*/  @!P0 BRA `(.L_x_0) ;  /* 0x0000000c00848947 */ /* 0x009fec0003800000 */
[----:B------:R-:W-:Y:S01]  /*05b0*/  IABS R4, R16 ;  /* 0x0000001000047213 */ /* 0x000fe20000000000 */
[----:B------:R-:W0:Y:S01]  /*05c0*/  LDC R46, c[0x0][0x3a8] ;  /* 0x0000ea00ff2e7b82 */ /* 0x000e220000000800 */
[----:B------:R-:W-:Y:S01]  /*05d0*/  IABS R11, R17 ;  /* 0x00000011000b7213 */ /* 0x000fe20000000000 */
[----:B------:R-:W1:Y:S01]  /*05e0*/  LDCU UR5, c[0x0][0x3b0] ;  /* 0x00007600ff0577ac */ /* 0x000e620008000800 */
[----:B------:R-:W2:Y:S01]  /*05f0*/  I2F.RP R7, R4 ;  /* 0x0000000400077306 */ /* 0x000ea20000209400 */
[----:B------:R-:W-:Y:S02]  /*0600*/  IABS R18, R2 ;  /* 0x0000000200127213 */ /* 0x000fe40000000000 */
[----:B------:R-:W-:Y:S01]  /*0610*/  SHF.R.U32.HI R5, RZ, 0x4, R0 ;  /* 0x00000004ff057819 */ /* 0x000fe20000011600 */
[----:B------:R-:W3:Y:S01]  /*0620*/  LDCU.128 UR12, c[0x0][0x380] ;  /* 0x00007000ff0c77ac */ /* 0x000ee20008000c00 */
[----:B------:R-:W-:Y:S01]  /*0630*/  ISETP.GE.AND P6, PT, R2, RZ, PT ;  /* 0x000000ff0200720c */ /* 0x000fe20003fc6270 */
[----:B------:R-:W4:Y:S01]  /*0640*/  LDC R49, c[0x0][0x3ac] ;  /* 0x0000eb00ff317b82 */ /* 0x000f220000000800 */
[----:B------:R-:W-:Y:S01]  /*0650*/  SGXT.U32 R5, R5, 0x3 ;  /* 0x000000030505781a */ /* 0x000fe20000000000 */
[----:B------:R-:W5:Y:S01]  /*0660*/  I2F.RP R6, R11 ;  /* 0x0000000b00067306 */ /* 0x000f620000209400 */
[----:B------:R-:W0:Y:S07]  /*0670*/  LDCU UR8, c[0x0][0x3a4] ;  /* 0x00007480ff0877ac */ /* 0x000e2e0008000800 */
[----:B--2---:R-:W2:Y:S01]  /*0680*/  MUFU.RCP R7, R7 ;  /* 0x0000000700077308 */ /* 0x004ea20000001000 */
[----:B0-----:R-:W-:-:S07]  /*0690*/  IMAD R51, R3, R46, RZ ;  /* 0x0000002e03337224 */ /* 0x001fce00078e02ff */
[----:B-----5:R-:W0:Y:S01]  /*06a0*/  MUFU.RCP R6, R6 ;  /* 0x0000000600067308 */ /* 0x020e220000001000 */
[----:B--2---:R-:W-:-:S07]  /*06b0*/  VIADD R14, R7, 0xffffffe ;  /* 0x0ffffffe070e7836 */ /* 0x004fce0000000000 */
[----:B------:R2:W5:Y:S01]  /*06c0*/  F2I.FTZ.U32.TRUNC.NTZ R15, R14 ;  /* 0x0000000e000f7305 */ /* 0x000562000021f000 */
[----:B0-----:R-:W-:Y:S01]  /*06d0*/  VIADD R12, R6, 0xffffffe ;  /* 0x0ffffffe060c7836 */ /* 0x001fe20000000000 */
[----:B------:R-:W-:-:S06]  /*06e0*/  LOP3.LUT R6, R8, R5, RZ, 0xfc, !PT ;  /* 0x0000000508067212 */ /* 0x000fcc00078efcff */
[----:B------:R0:W1:Y:S01]  /*06f0*/  F2I.FTZ.U32.TRUNC.NTZ R13, R12 ;  /* 0x0000000c000d7305 */ /* 0x000062000021f000 */
[----:B--2---:R-:W-:Y:S01]  /*0700*/  IMAD.MOV.U32 R14, RZ, RZ, RZ ;  /* 0x000000ffff0e7224 */ /* 0x004fe200078e00ff */
[C---:B------:R-:W-:Y:S02]  /*0710*/  LOP3.LUT R21, R6.reuse, 0x10, RZ, 0xfc, !PT ;  /* 0x0000001006157812 */ /* 0x040fe400078efcff */
[C---:B------:R-:W-:Y:S02]  /*0720*/  LOP3.LUT R23, R6.reuse, 0x18, RZ, 0xfc, !PT ;  /* 0x0000001806177812 */ /* 0x040fe400078efcff */
[C---:B------:R-:W-:Y:S01]  /*0730*/  LOP3.LUT R25, R6.reuse, 0x8, RZ, 0xfc, !PT ;  /* 0x0000000806197812 */ /* 0x040fe200078efcff */
[----:B-----5:R-:W-:Y:S01]  /*0740*/  IMAD.MOV R9, RZ, RZ, -R15 ;  /* 0x000000ffff097224 */ /* 0x020fe200078e0a0f */
[----:B------:R-:W-:Y:S01]  /*0750*/  IABS R26, R6 ;  /* 0x00000006001a7213 */ /* 0x000fe20000000000 */
[----:B0-----:R-:W-:Y:S01]  /*0760*/  IMAD.MOV.U32 R12, RZ, RZ, RZ ;  /* 0x000000ffff0c7224 */ /* 0x001fe200078e00ff */
[----:B------:R-:W-:Y:S01]  /*0770*/  ISETP.GE.AND P1, PT, R6, RZ, PT ;  /* 0x000000ff0600720c */ /* 0x000fe20003f26270 */
[----:B------:R-:W-:Y:S01]  /*0780*/  IMAD R7, R9, R4, RZ ;  /* 0x0000000409077224 */ /* 0x000fe200078e02ff */
[----:B------:R-:W-:-:S03]  /*0790*/  LOP3.LUT R6, R0, 0x40, RZ, 0xc0, !PT ;  /* 0x0000004000067812 */ /* 0x000fc600078ec0ff */
[----:B------:R-:W-:Y:S01]  /*07a0*/  IMAD.HI.U32 R14, R15, R7, R14 ;  /* 0x000000070f0e7227 */ /* 0x000fe200078e000e */
[----:B------:R-:W-:-:S03]  /*07b0*/  IABS R7, R23 ;  /* 0x0000001700077213 */ /* 0x000fc60000000000 */
[----:B------:R-:W-:Y:S01]  /*07c0*/  IMAD.MOV.U32 R15, RZ, RZ, R18 ;  /* 0x000000ffff0f7224 */ /* 0x000fe200078e0012 */
[----:B------:R-:W-:Y:S01]  /*07d0*/  IABS R18, R25 ;  /* 0x0000001900127213 */ /* 0x000fe20000000000 */
[----:B-1----:R-:W-:Y:S02]  /*07e0*/  IMAD.MOV R10, RZ, RZ, -R13 ;  /* 0x000000ffff0a7224 */ /* 0x002fe400078e0a0d */
[----:B------:R-:W-:-:S04]  /*07f0*/  IMAD.HI.U32 R14, R14, R15, RZ ;  /* 0x0000000f0e0e7227 */ /* 0x000fc800078e00ff */
[----:B------:R-:W-:Y:S02]  /*0800*/  IMAD.MOV R14, RZ, RZ, -R14 ;  /* 0x000000ffff0e7224 */ /* 0x000fe400078e0a0e */
[----:B------:R-:W-:Y:S01]  /*0810*/  IMAD R5, R10, R11, RZ ;  /* 0x0000000b0a057224 */ /* 0x000fe200078e02ff */
[----:B------:R-:W-:Y:S01]  /*0820*/  IABS R10, R21 ;  /* 0x00000015000a7213 */ /* 0x000fe20000000000 */
[C---:B------:R-:W-:Y:S02]  /*0830*/  IMAD R22, R4.reuse, R14, R15 ;  /* 0x0000000e04167224 */ /* 0x040fe400078e020f */
[----:B------:R-:W-:Y:S01]  /*0840*/  IMAD.HI.U32 R13, R13, R5, R12 ;  /* 0x000000050d0d7227 */ /* 0x000fe200078e000c */
[----:B------:R-:W-:Y:S02]  /*0850*/  SHF.R.S32.HI R5, RZ, 0x1f, R42 ;  /* 0x0000001fff057819 */ /* 0x000fe4000001142a */
[----:B------:R-:W-:Y:S01]  /*0860*/  ISETP.GT.U32.AND P0, PT, R4, R22, PT ;  /* 0x000000160400720c */ /* 0x000fe20003f04070 */
[----:B------:R-:W-:Y:S01]  /*0870*/  IMAD.MOV.U32 R12, RZ, RZ, R7 ;  /* 0x000000ffff0c7224 */ /* 0x000fe200078e0007 */
[----:B------:R-:W-:Y:S01]  /*0880*/  LEA.HI R42, R5, R42, RZ, 0x4 ;  /* 0x0000002a052a7211 */ /* 0x000fe200078f20ff */
[----:B------:R-:W-:-:S03]  /*0890*/  IMAD.HI.U32 R9, R13, R10, RZ ;  /* 0x0000000a0d097227 */ /* 0x000fc600078e00ff */
[----:B------:R-:W-:Y:S01]  /*08a0*/  SHF.R.S32.HI R42, RZ, 0x4, R42 ;  /* 0x00000004ff2a7819 */ /* 0x000fe2000001142a */
[----:B------:R-:W-:Y:S02]  /*08b0*/  IMAD.MOV R9, RZ, RZ, -R9 ;  /* 0x000000ffff097224 */ /* 0x000fe400078e0a09 */
[----:B------:R-:W-:-:S04]  /*08c0*/  IMAD.HI.U32 R7, R13, R12, RZ ;  /* 0x0000000c0d077227 */ /* 0x000fc800078e00ff */
[----:B------:R-:W-:Y:S02]  /*08d0*/  IMAD R14, R11, R9, R10 ;  /* 0x000000090b0e7224 */ /* 0x000fe400078e020a */
[----:B------:R-:W-:Y:S02]  /*08e0*/  IMAD.MOV R7, RZ, RZ, -R7 ;  /* 0x000000ffff077224 */ /* 0x000fe400078e0a07 */
[----:B------:R-:W-:Y:S01]  /*08f0*/  IMAD.HI.U32 R9, R13, R18, RZ ;  /* 0x000000120d097227 */ /* 0x000fe200078e00ff */
[----:B------:R-:W-:-:S03]  /*0900*/  ISETP.GT.U32.AND P4, PT, R11, R14, PT ;  /* 0x0000000e0b00720c */ /* 0x000fc60003f84070 */
[----:B------:R-:W-:Y:S01]  /*0910*/  @!P0 IMAD.IADD R22, R22, 0x1, -R4 ;  /* 0x0000000116168824 */ /* 0x000fe200078e0a04 */
[----:B------:R-:W-:Y:S01]  /*0920*/  ISETP.GE.AND P0, PT, R23, RZ, PT ;  /* 0x000000ff1700720c */ /* 0x000fe20003f06270 */
[C---:B------:R-:W-:Y:S02]  /*0930*/  IMAD R12, R11.reuse, R7, R12 ;  /* 0x000000070b0c7224 */ /* 0x040fe400078e020c */
[----:B------:R-:W-:Y:S01]  /*0940*/  IMAD.MOV R19, RZ, RZ, -R9 ;  /* 0x000000ffff137224 */ /* 0x000fe200078e0a09 */
[----:B------:R-:W-:Y:S01]  /*0950*/  ISETP.GT.U32.AND P5, PT, R4, R22, PT ;  /* 0x000000160400720c */ /* 0x000fe20003fa4070 */
[C---:B------:R-:W-:Y:S01]  /*0960*/  IMAD.SHL.U32 R5, R0.reuse, 0x40, RZ ;  /* 0x0000004000057824 */ /* 0x040fe200078e00ff */
[----:B------:R-:W-:Y:S01]  /*0970*/  ISETP.GT.U32.AND P3, PT, R11, R12, PT ;  /* 0x0000000c0b00720c */ /* 0x000fe20003f64070 */
[----:B------:R-:W-:Y:S02]  /*0980*/  IMAD.SHL.U32 R10, R0, 0x20, RZ ;  /* 0x00000020000a7824 */ /* 0x000fe400078e00ff */
[----:B------:R-:W-:Y:S01]  /*0990*/  IMAD.HI.U32 R13, R13, R26, RZ ;  /* 0x0000001a0d0d7227 */ /* 0x000fe200078e00ff */
[----:B------:R-:W-:-:S02]  /*09a0*/  LOP3.LUT R9, R5, 0x1c0, RZ, 0xc0, !PT ;  /* 0x000001c005097812 */ /* 0x000fc400078ec0ff */
[C---:B------:R-:W-:Y:S01]  /*09b0*/  LOP3.LUT R20, R10.reuse, 0x200, RZ, 0xc0, !PT ;  /* 0x000002000a147812 */ /* 0x040fe200078ec0ff */
[C---:B------:R-:W-:Y:S01]  /*09c0*/  IMAD R18, R11.reuse, R19, R18 ;  /* 0x000000130b127224 */ /* 0x040fe200078e0212 */
[----:B------:R-:W-:Y:S01]  /*09d0*/  LOP3.LUT R10, R10, 0x260, RZ, 0xc0, !PT ;  /* 0x000002600a0a7812 */ /* 0x000fe200078ec0ff */
[----:B------:R-:W-:Y:S01]  /*09e0*/  IMAD.MOV R13, RZ, RZ, -R13 ;  /* 0x000000ffff0d7224 */ /* 0x000fe200078e0a0d */
[----:B------:R-:W-:Y:S01]  /*09f0*/  IADD3 R24, PT, PT, R20, UR4, R9 ;  /* 0x0000000414187c10 */ /* 0x000fe2000fffe009 */
[----:B------:R-:W-:Y:S01]  /*0a00*/  @!P5 IMAD.IADD R22, R22, 0x1, -R4 ;  /* 0x000000011616d824 */ /* 0x000fe200078e0a04 */
[C---:B------:R-:W-:Y:S01]  /*0a10*/  ISETP.GT.U32.AND P2, PT, R11.reuse, R18, PT ;  /* 0x000000120b00720c */ /* 0x040fe20003f44070 */
[C---:B------:R-:W-:Y:S01]  /*0a20*/  IMAD R20, R11.reuse, R13, R26 ;  /* 0x0000000d0b147224 */ /* 0x040fe200078e021a */
[----:B------:R-:W-:Y:S01]  /*0a30*/  SHF.R.S32.HI R13, RZ, 0x2, R0 ;  /* 0x00000002ff0d7819 */ /* 0x000fe20000011400 */
[--C-:B------:R-:W-:Y:S01]  /*0a40*/  @!P3 IMAD.IADD R12, R12, 0x1, -R11.reuse ;  /* 0x000000010c0cb824 */ /* 0x100fe200078e0a0b */
[----:B------:R-:W-:Y:S01]  /*0a50*/  ISETP.NE.AND P3, PT, R16, RZ, PT ;  /* 0x000000ff1000720c */ /* 0x000fe20003f65270 */
[--C-:B------:R-:W-:Y:S01]  /*0a60*/  @!P4 IMAD.IADD R14, R14, 0x1, -R11.reuse ;  /* 0x000000010e0ec824 */ /* 0x100fe200078e0a0b */
[C---:B------:R-:W-:Y:S01]  /*0a70*/  ISETP.GT.U32.AND P5, PT, R11.reuse, R20, PT ;  /* 0x000000140b00720c */ /* 0x040fe20003fa4070 */
[C---:B------:R-:W-:Y:S01]  /*0a80*/  IMAD.SHL.U32 R7, R0.reuse, 0x8, RZ ;  /* 0x0000000800077824 */ /* 0x040fe200078e00ff */
[----:B------:R-:W-:Y:S01]  /*0a90*/  ISETP.GT.U32.AND P4, PT, R11, R12, PT ;  /* 0x0000000c0b00720c */ /* 0x000fe20003f84070 */
[----:B------:R-:W-:Y:S01]  /*0aa0*/  @!P6 IMAD.MOV R22, RZ, RZ, -R22 ;  /* 0x000000ffff16e224 */ /* 0x000fe200078e0a16 */
[----:B------:R-:W-:Y:S01]  /*0ab0*/  SGXT R13, R13, 0x1 ;  /* 0x000000010d0d781a */ /* 0x000fe20000000200 */
[----:B------:R-:W-:Y:S01]  /*0ac0*/  IMAD.SHL.U32 R4, R0, 0x2, RZ ;  /* 0x0000000200047824 */ /* 0x000fe200078e00ff */
[----:B------:R-:W-:Y:S01]  /*0ad0*/  LOP3.LUT R15, R7, 0x100, RZ, 0xc0, !PT ;  /* 0x00000100070f7812 */ /* 0x000fe200078ec0ff */
[----:B------:R-:W-:Y:S01]  /*0ae0*/  @!P2 IMAD.IADD R18, R18, 0x1, -R11 ;  /* 0x000000011212a824 */ /* 0x000fe200078e0a0b */
[----:B------:R-:W-:-:S02]  /*0af0*/  ISETP.GT.U32.AND P2, PT, R11, R14, PT ;  /* 0x0000000e0b00720c */ /* 0x000fc40003f44070 */
[----:B------:R-:W-:Y:S02]  /*0b00*/  IADD3 R15, PT, PT, R15, UR4, R10 ;  /* 0x000000040f0f7c10 */ /* 0x000fe4000fffe00a */
[----:B------:R-:W-:Y:S01]  /*0b10*/  SHF.R.U32.HI R10, RZ, 0x1, R6 ;  /* 0x00000001ff0a7819 */ /* 0x000fe20000011606 */
[--C-:B------:R-:W-:Y:S01]  /*0b20*/  @!P5 IMAD.IADD R20, R20, 0x1, -R11.reuse ;  /* 0x000000011414d824 */ /* 0x100fe200078e0a0b */
[----:B------:R-:W-:Y:S01]  /*0b30*/  ISETP.GT.U32.AND P5, PT, R11, R18, PT ;  /* 0x000000120b00720c */ /* 0x000fe20003fa4070 */
[--C-:B------:R-:W-:Y:S01]  /*0b40*/  @!P4 IMAD.IADD R12, R12, 0x1, -R11.reuse ;  /* 0x000000010c0cc824 */ /* 0x100fe200078e0a0b */
[----:B------:R-:W-:Y:S02]  /*0b50*/  ISETP.GE.AND P4, PT, R21, RZ, PT ;  /* 0x000000ff1500720c */ /* 0x000fe40003f86270 */
[----:B------:R-:W-:Y:S01]  /*0b60*/  ISETP.GT.U32.AND P6, PT, R11, R20, PT ;  /* 0x000000140b00720c */ /* 0x000fe20003fc4070 */
[----:B------:R-:W-:Y:S01]  /*0b70*/  @!P0 IMAD.MOV R12, RZ, RZ, -R12 ;  /* 0x000000ffff0c8224 */ /* 0x000fe200078e0a0c */
[----:B------:R-:W-:Y:S01]  /*0b80*/  LOP3.LUT R13, R13, 0x90, RZ, 0xc0, !PT ;  /* 0x000000900d0d7812 */ /* 0x000fe200078ec0ff */
[----:B------:R-:W-:Y:S01]  /*0b90*/  @!P2 IMAD.IADD R14, R14, 0x1, -R11 ;  /* 0x000000010e0ea824 */ /* 0x000fe200078e0a0b */
[----:B------:R-:W-:-:S02]  /*0ba0*/  ISETP.GE.AND P2, PT, R25, RZ, PT ;  /* 0x000000ff1900720c */ /* 0x000fc40003f46270 */
[----:B------:R-:W-:Y:S02]  /*0bb0*/  LOP3.LUT R9, R10, 0x30, R7, 0x78, !PT ;  /* 0x000000300a097812 */ /* 0x000fe400078e7807 */
[----:B------:R-:W-:Y:S01]  /*0bc0*/  LOP3.LUT R10, R13, 0x10, R4, 0x78, !PT ;  /* 0x000000100d0a7812 */ /* 0x000fe200078e7804 */
[--C-:B------:R-:W-:Y:S01]  /*0bd0*/  @!P5 IMAD.IADD R18, R18, 0x1, -R11.reuse ;  /* 0x000000011212d824 */ /* 0x100fe200078e0a0b */
[----:B------:R-:W-:Y:S01]  /*0be0*/  @!P3 LOP3.LUT R22, RZ, R16, RZ, 0x33, !PT ;  /* 0x00000010ff16b212 */ /* 0x000fe200078e33ff */
[----:B------:R-:W-:Y:S01]  /*0bf0*/  @!P4 IMAD.MOV R14, RZ, RZ, -R14 ;  /* 0x000000ffff0ec224 */ /* 0x000fe200078e0a0e */
[----:B------:R-:W-:Y:S01]  /*0c00*/  ISETP.NE.AND P3, PT, R17, RZ, PT ;  /* 0x000000ff1100720c */ /* 0x000fe20003f65270 */
[----:B------:R-:W-:Y:S01]  /*0c10*/  @!P6 IMAD.IADD R20, R20, 0x1, -R11 ;  /* 0x000000011414e824 */ /* 0x000fe200078e0a0b */
[----:B------:R-:W-:Y:S01]  /*0c20*/  LOP3.LUT R17, RZ, R17, RZ, 0x33, !PT ;  /* 0x00000011ff117212 */ /* 0x000fe200078e33ff */
[----:B------:R-:W-:Y:S01]  /*0c30*/  IMAD.IADD R10, R10, 0x1, R15 ;  /* 0x000000010a0a7824 */ /* 0x000fe200078e020f */
[C---:B------:R-:W-:Y:S01]  /*0c40*/  LOP3.LUT R15, R3.reuse, 0xc, RZ, 0xfc, !PT ;  /* 0x0000000c030f7812 */ /* 0x040fe200078efcff */
[----:B------:R-:W-:Y:S01]  /*0c50*/  @!P2 IMAD.MOV R18, RZ, RZ, -R18 ;  /* 0x000000ffff12a224 */ /* 0x000fe200078e0a12 */
[C---:B------:R-:W-:Y:S01]  /*0c60*/  LOP3.LUT R13, R3.reuse, 0x8, RZ, 0xfc, !PT ;  /* 0x00000008030d7812 */ /* 0x040fe200078efcff */
[----:B------:R-:W-:Y:S01]  /*0c70*/  @!P1 IMAD.MOV R20, RZ, RZ, -R20 ;  /* 0x000000ffff149224 */ /* 0x000fe200078e0a14 */
[----:B------:R-:W-:Y:S01]  /*0c80*/  LOP3.LUT R11, R3, 0x4, RZ, 0xfc, !PT ;  /* 0x00000004030b7812 */ /* 0x000fe200078efcff */
[----:B------:R-:W-:Y:S01]  /*0c90*/  IMAD R15, R15, R46, RZ ;  /* 0x0000002e0f0f7224 */ /* 0x000fe200078e02ff */
[----:B------:R-:W-:Y:S01]  /*0ca0*/  SEL R12, R17, R12, !P3 ;  /* 0x0000000c110c7207 */ /* 0x000fe20005800000 */
[----:B------:R-:W-:Y:S01]  /*0cb0*/  IMAD R13, R13, R46, RZ ;  /* 0x0000002e0d0d7224 */ /* 0x000fe200078e02ff */
[----:B------:R-:W-:Y:S01]  /*0cc0*/  SEL R14, R17, R14, !P3 ;  /* 0x0000000e110e7207 */ /* 0x000fe20005800000 */
[----:B------:R-:W-:Y:S01]  /*0cd0*/  IMAD R47, R11, R46, RZ ;  /* 0x0000002e0b2f7224 */ /* 0x000fe200078e02ff */
[C---:B------:R-:W-:Y:S01]  /*0ce0*/  SEL R18, R17.reuse, R18, !P3 ;  /* 0x0000001211127207 */ /* 0x040fe20005800000 */
[----:B------:R-:W-:Y:S01]  /*0cf0*/  IMAD R12, R12, UR5, RZ ;  /* 0x000000050c0c7c24 */ /* 0x000fe2000f8e02ff */
[----:B------:R-:W-:Y:S01]  /*0d00*/  SHF.R.S32.HI R19, RZ, 0x6, R0 ;  /* 0x00000006ff137819 */ /* 0x000fe20000011400 */
[----:B------:R-:W-:Y:S01]  /*0d10*/  IMAD R14, R14, UR5, RZ ;  /* 0x000000050e0e7c24 */ /* 0x000fe2000f8e02ff */
[----:B------:R-:W-:Y:S01]  /*0d20*/  SEL R17, R17, R20, !P3 ;  /* 0x0000001411117207 */ /* 0x000fe20005800000 */
[----:B------:R-:W-:Y:S01]  /*0d30*/  IMAD R18, R18, UR5, RZ ;  /* 0x0000000512127c24 */ /* 0x000fe2000f8e02ff */
[----:B------:R-:W-:Y:S01]  /*0d40*/  LOP3.LUT R9, R9, 0x10, R4, 0x78, !PT ;  /* 0x0000001009097812 */ /* 0x000fe200078e7804 */
[----:B------:R-:W-:Y:S01]  /*0d50*/  IMAD R22, R22, UR8, RZ ;  /* 0x0000000816167c24 */ /* 0x000fe2000f8e02ff */
[----:B------:R-:W-:Y:S01]  /*0d60*/  SGXT R19, R19, 0x1 ;  /* 0x000000011313781a */ /* 0x000fe20000000200 */
[----:B------:R-:W-:Y:S01]  /*0d70*/  IMAD R17, R17, UR5, RZ ;  /* 0x0000000511117c24 */ /* 0x000fe2000f8e02ff */
[----:B---3--:R-:W-:Y:S01]  /*0d80*/  LEA R11, P1, R15, UR12, 0x1 ;  /* 0x0000000c0f0b7c11 */ /* 0x008fe2000f8208ff */
[----:B------:R-:W-:Y:S01]  /*0d90*/  IMAD.IADD R9, R9, 0x1, R24 ;  /* 0x0000000109097824 */ /* 0x000fe200078e0218 */
[----:B------:R-:W-:Y:S01]  /*0da0*/  LEA R28, P2, R13, UR12, 0x1 ;  /* 0x0000000c0d1c7c11 */ /* 0x000fe2000f8408ff */
[----:B------:R-:W-:Y:S01]  /*0db0*/  IMAD.SHL.U32 R46, R46, 0x10, RZ ;  /* 0x000000102e2e7824 */ /* 0x000fe200078e00ff */
[----:B------:R-:W-:Y:S01]  /*0dc0*/  LEA R29, P3, R47, UR12, 0x1 ;  /* 0x0000000c2f1d7c11 */ /* 0x000fe2000f8608ff */
[----:B------:R-:W-:Y:S01]  /*0dd0*/  IMAD.WIDE R30, R22, 0x2, RZ ;  /* 0x00000002161e7825 */ /* 0x000fe200078e02ff */
[----:B------:R-:W-:Y:S01]  /*0de0*/  LOP3.LUT R23, R19, 0x90, RZ, 0xc0, !PT ;  /* 0x0000009013177812 */ /* 0x000fe200078ec0ff */
[----:B------:R-:W0:Y:S01]  /*0df0*/  LDCU UR5, c[0x0][0x3a0] ;  /* 0x00007400ff0577ac */ /* 0x000e220008000800 */
[----:B------:R-:W-:-:S02]  /*0e00*/  LEA.HI.X.SX32 R43, R15, UR13, 0x1, P1 ;  /* 0x0000000d0f2b7c11 */ /* 0x000fc400088f0eff */
[----:B------:R-:W-:Y:S02]  /*0e10*/  LEA.HI.X.SX32 R45, R13, UR13, 0x1, P2 ;  /* 0x0000000d0d2d7c11 */ /* 0x000fe400090f0eff */
[----:B------:R-:W-:Y:S02]  /*0e20*/  LEA.HI.X.SX32 R47, R47, UR13, 0x1, P3 ;  /* 0x0000000d2f2f7c11 */ /* 0x000fe400098f0eff */
[----:B------:R-:W-:Y:S02]  /*0e30*/  LOP3.LUT R24, R0, 0xf, RZ, 0xc0, !PT ;  /* 0x0000000f00187812 */ /* 0x000fe400078ec0ff */
[----:B------:R-:W-:Y:S02]  /*0e40*/  LEA R38, P1, R12, UR14, 0x1 ;  /* 0x0000000e0c267c11 */ /* 0x000fe4000f8208ff */
[----:B------:R-:W-:Y:S01]  /*0e50*/  LEA R20, P2, R14, UR14, 0x1 ;  /* 0x0000000e0e147c11 */ /* 0x000fe2000f8408ff */
[----:B----4-:R-:W-:Y:S01]  /*0e60*/  IMAD R53, R24, R49, RZ ;  /* 0x0000003118357224 */ /* 0x010fe200078e02ff */
[----:B------:R-:W-:Y:S01]  /*0e70*/  LEA R34, P3, R18, UR14, 0x1 ;  /* 0x0000000e12227c11 */ /* 0x000fe2000f8608ff */
[----:B------:R-:W-:Y:S01]  /*0e80*/  IMAD.SHL.U32 R49, R49, 0x10, RZ ;  /* 0x0000001031317824 */ /* 0x000fe200078e00ff */
[----:B------:R-:W-:-:S02]  /*0e90*/  LEA R26, P4, R17, UR14, 0x1 ;  /* 0x0000000e111a7c11 */ /* 0x000fc4000f8808ff */
[----:B------:R-:W-:Y:S02]  /*0ea0*/  LEA R41, P0, R51, UR12, 0x1 ;  /* 0x0000000c33297c11 */ /* 0x000fe4000f8008ff */
[----:B------:R-:W-:Y:S02]  /*0eb0*/  LOP3.LUT R40, R23, 0x7e, R4, 0x78, !PT ;  /* 0x0000007e17287812 */ /* 0x000fe400078e7804 */
[----:B------:R-:W-:Y:S02]  /*0ec0*/  LEA.HI.X.SX32 R39, R12, UR15, 0x1, P1 ;  /* 0x0000000f0c277c11 */ /* 0x000fe400088f0eff */
[----:B------:R-:W-:Y:S02]  /*0ed0*/  CS2R R12, SRZ ;  /* 0x00000000000c7805 */ /* 0x000fe4000001ff00 */
[----:B------:R-:W-:Y:S02]  /*0ee0*/  LEA.HI.X.SX32 R37, R14, UR15, 0x1, P2 ;  /* 0x0000000f0e257c11 */ /* 0x000fe400090f0eff */
[----:B------:R-:W-:-:S02]  /*0ef0*/  CS2R R14, SRZ ;  /* 0x00000000000e7805 */ /* 0x000fc4000001ff00 */
[----:B------:R-:W-:Y:S02]  /*0f00*/  LEA.HI.X.SX32 R35, R18, UR15, 0x1, P3 ;  /* 0x0000000f12237c11 */ /* 0x000fe400098f0eff */
[----:B------:R-:W-:Y:S02]  /*0f10*/  CS2R R18, SRZ ;  /* 0x0000000000127805 */ /* 0x000fe4000001ff00 */
[----:B------:R-:W-:Y:S02]  /*0f20*/  LEA.HI.X.SX32 R21, R17, UR15, 0x1, P4 ;  /* 0x0000000f11157c11 */ /* 0x000fe4000a0f0eff */
[----:B------:R-:W-:Y:S02]  /*0f30*/  CS2R R16, SRZ ;  /* 0x0000000000107805 */ /* 0x000fe4000001ff00 */
[----:B------:R-:W-:Y:S02]  /*0f40*/  LEA.HI.X.SX32 R51, R51, UR13, 0x1, P0 ;  /* 0x0000000d33337c11 */ /* 0x000fe400080f0eff */
[----:B0-----:R-:W-:-:S07]  /*0f50*/  LOP3.LUT R44, R40, 0x20, RZ, 0x3c, !PT ;  /* 0x00000020282c7812 */ /* 0x001fce00078e3cff */
.L_x_1:
[C---:B------:R-:W-:Y:S02]  /*0f60*/  ISETP.GE.AND P0, PT, R3.reuse, UR5, PT ;  /* 0x0000000503007c0c */ /* 0x040fe4000bf06270 */
[C---:B------:R-:W-:Y:S02]  /*0f70*/  IADD3 R32, P1, PT, R30.reuse, R41, RZ ;  /* 0x000000291e207210 */ /* 0x040fe40007f3e0ff */
[----:B------:R-:W-:Y:S02]  /*0f80*/  PRMT R36, RZ, 0x7610, R36 ;  /* 0x00007610ff247816 */ /* 0x000fe40000000024 */
[----:B------:R-:W-:Y:S01]  /*0f90*/  LOP3.LUT R22, R3, 0x8, RZ, 0xfc, !PT ;  /* 0x0000000803167812 */ /* 0x000fe200078efcff */
[----:B------:R-:W-:Y:S01]  /*0fa0*/  IMAD.X R33, R31, 0x1, R51, P1 ;  /* 0x000000011f217824 */ /* 0x000fe200008e0633 */
[----:B------:R-:W-:Y:S02]  /*0fb0*/  IADD3 R24, P1, PT, R30, R28, RZ ;  /* 0x0000001c1e187210 */ /* 0x000fe40007f3e0ff */
[----:B------:R-:W-:-:S03]  /*0fc0*/  ISETP.GE.AND P2, PT, R22, UR5, PT ;  /* 0x0000000516007c0c */ /* 0x000fc6000bf46270 */
[----:B------:R0:W2:Y:S01]  /*0fd0*/  @!P0 LDG.E.U16 R36, desc[UR6][R32.64] ;  /* 0x0000000620248981 */ /* 0x0000a2000c1e1500 */
[----:B------:R-:W-:Y:S01]  /*0fe0*/  LOP3.LUT R22, R3, 0x4, RZ, 0xfc, !PT ;  /* 0x0000000403167812 */ /* 0x000fe200078efcff */
[----:B------:R-:W-:Y:S01]  /*0ff0*/  IMAD.X R25, R31, 0x1, R45, P1 ;  /* 0x000000011f197824 */ /* 0x000fe200008e062d */
[----:B------:R-:W-:Y:S02]  /*1000*/  PRMT R27, RZ, 0x7610, R27 ;  /* 0x00007610ff1b7816 */ /* 0x000fe4000000001b */
[----:B------:R-:W-:Y:S02]  /*1010*/  ISETP.GE.AND P1, PT, R22, UR5, PT ;  /* 0x0000000516007c0c */ /* 0x000fe4000bf26270 */
[----:B------:R-:W-:Y:S02]  /*1020*/  IADD3 R22, P0, PT, R30, R29, RZ ;  /* 0x0000001d1e167210 */ /* 0x000fe40007f1e0ff */
[----:B------:R-:W-:Y:S01]  /*1030*/  LOP3.LUT R50, R3, 0xc, RZ, 0xfc, !PT ;  /* 0x0000000c03327812 */ /* 0x000fe200078efcff */
[----:B------:R-:W3:Y:S01]  /*1040*/  @!P2 LDG.E.U16 R27, desc[UR6][R24.64] ;  /* 0x00000006181ba981 */ /* 0x000ee2000c1e1500 */
[----:B------:R-:W-:Y:S01]  /*1050*/  PRMT R48, RZ, 0x7610, R48 ;  /* 0x00007610ff307816 */ /* 0x000fe20000000030 */
[----:B------:R-:W-:Y:S01]  /*1060*/  IMAD.X R23, R31, 0x1, R47, P0 ;  /* 0x000000011f177824 */ /* 0x000fe200000e062f */
[----:B------:R-:W-:-:S02]  /*1070*/  ISETP.GE.AND P2, PT, R50, UR5, PT ;  /* 0x0000000532007c0c */ /* 0x000fc4000bf46270 */
[----:B0-----:R-:W-:Y:S02]  /*1080*/  LOP3.LUT R33, R0, 0xf, RZ, 0xc0, !PT ;  /* 0x0000000f00217812 */ /* 0x001fe400078ec0ff */
[----:B------:R-:W-:Y:S01]  /*1090*/  IADD3 R32, P0, PT, R30, R11, RZ ;  /* 0x0000000b1e207210 */ /* 0x000fe20007f1e0ff */
[----:B------:R0:W4:Y:S01]  /*10a0*/  @!P1 LDG.E.U16 R48, desc[UR6][R22.64] ;  /* 0x0000000616309981 */ /* 0x000122000c1e1500 */
[----:B------:R-:W-:Y:S02]  /*10b0*/  ISETP.GE.AND P1, PT, R33, UR5, PT ;  /* 0x0000000521007c0c */ /* 0x000fe4000bf26270 */
[----:B------:R-:W-:Y:S01]  /*10c0*/  PRMT R50, RZ, 0x7610, R50 ;  /* 0x00007610ff327816 */ /* 0x000fe20000000032 */
[----:B------:R-:W-:-:S05]  /*10d0*/  IMAD.X R33, R31, 0x1, R43, P0 ;  /* 0x000000011f217824 */ /* 0x000fca00000e062b */
[----:B------:R1:W5:Y:S01]  /*10e0*/  @!P2 LDG.E.U16 R50, desc[UR6][R32.64] ;  /* 0x000000062032a981 */ /* 0x000362000c1e1500 */
[----:B------:R-:W-:Y:S01]  /*10f0*/  PRMT R52, RZ, 0x7610, R52 ;  /* 0x00007610ff347816 */ /* 0x000fe20000000034 */
[----:B------:R-:W-:Y:S01]  /*1100*/  BAR.SYNC.DEFER_BLOCKING 0x0 ;  /* 0x0000000000007b1d */ /* 0x000fe20000010000 */
[----:B0-----:R-:W-:-:S04]  /*1110*/  IMAD.WIDE R22, R53, 0x2, R34 ;  /* 0x0000000235167825 */ /* 0x001fc800078e0222 */
[--C-:B-1----:R-:W-:Y:S01]  /*1120*/  IMAD.MOV.U32 R32, RZ, RZ, R26.reuse ;  /* 0x000000ffff207224 */ /* 0x102fe200078e001a */
[----:B------:R-:W-:Y:S01]  /*1130*/  PRMT R26, RZ, 0x7610, R26 ;  /* 0x00007610ff1a7816 */ /* 0x000fe2000000001a */
[----:B------:R-:W-:Y:S02]  /*1140*/  IMAD.MOV.U32 R33, RZ, RZ, R21 ;  /* 0x000000ffff217224 */ /* 0x000fe400078e0015 */
[----:B------:R-:W-:-:S03]  /*1150*/  IMAD.WIDE R24, R53, 0x2, R32 ;  /* 0x0000000235187825 */ /* 0x000fc600078e0220 */
[----:B------:R0:W5:Y:S04]  /*1160*/  @!P1 LDG.E.U16 R26, desc[UR6][R22.64] ;  /* 0x00000006161a9981 */ /* 0x000168000c1e1500 */
[----:B------:R1:W5:Y:S01]  /*1170*/  @!P1 LDG.E.U16 R52, desc[UR6][R24.64] ;  /* 0x0000000618349981 */ /* 0x000362000c1e1500 */
[----:B0-----:R-:W-:Y:S01]  /*1180*/  PRMT R23, RZ, 0x7610, R23 ;  /* 0x00007610ff177816 */ /* 0x001fe20000000017 */
[----:B-1----:R-:W-:Y:S02]  /*1190*/  IMAD.WIDE R24, R53, 0x2, R38 ;  /* 0x0000000235187825 */ /* 0x002fe400078e0226 */
[----:B--2---:R0:W-:Y:S02]  /*11a0*/  STS.U16 [R40+UR4], R36 ;  /* 0x0000002428007988 */ /* 0x0041e40008000404 */
[----:B0-----:R-:W-:-:S04]  /*11b0*/  IMAD.MOV.U32 R36, RZ, RZ, R20 ;  /* 0x000000ffff247224 */ /* 0x001fc800078e0014 */
[----:B------:R-:W-:-:S05]  /*11c0*/  IMAD.WIDE R20, R53, 0x2, R36 ;  /* 0x0000000235147825 */ /* 0x000fca00078e0224 */
[----:B------:R0:W2:Y:S02]  /*11d0*/  @!P1 LDG.E.U16 R23, desc[UR6][R20.64] ;  /* 0x0000000614179981 */ /* 0x0000a4000c1e1500 */
[----:B0-----:R-:W-:-:S06]  /*11e0*/  PRMT R21, RZ, 0x7610, R21 ;  /* 0x00007610ff157816 */ /* 0x001fcc0000000015 */
[----:B------:R-:W2:Y:S04]  /*11f0*/  @!P1 LDG.E.U16 R21, desc[UR6][R24.64] ;  /* 0x0000000618159981 */ /* 0x000ea8000c1e1500 */
[----:B---3--:R-:W-:Y:S04]  /*1200*/  STS.U16 [R40+UR4+0x200], R27 ;  /* 0x0002001b28007988 */ /* 0x008fe80008000404 */
[----:B----4-:R-:W-:Y:S04]  /*1210*/  STS.U16 [R44+UR4+0x100], R48 ;  /* 0x000100302c007988 */ /* 0x010fe80008000404 */
[----:B-----5:R-:W-:Y:S04]  /*1220*/  STS.U16 [R44+UR4+0x300], R50 ;  /* 0x000300322c007988 */ /* 0x020fe80008000404 */
[----:B------:R-:W-:Y:S04]  /*1230*/  STS.U16 [R40+UR4+0x500], R26 ;  /* 0x0005001a28007988 */ /* 0x000fe80008000404 */
[----:B------:R-:W-:Y:S01]  /*1240*/  STS.U16 [R40+UR4+0x400], R52 ;  /* 0x0004003428007988 */ /* 0x000fe20008000404 */
[----:B------:R-:W-:-:S05]  /*1250*/  VIADD R42, R42, 0xffffffff ;  /* 0xffffffff2a2a7836 */ /* 0x000fca0000000000 */
[----:B------:R-:W-:Y:S01]  /*1260*/  ISETP.NE.U32.AND P0, PT, R42, RZ, PT ;  /* 0x000000ff2a00720c */ /* 0x000fe20003f05070 */
[----:B------:R-:W-:Y:S01]  /*1270*/  IMAD.WIDE R36, R49, 0x2, R36 ;  /* 0x0000000231247825 */ /* 0x000fe200078e0224 */
[----:B------:R-:W-:-:S03]  /*1280*/  UIADD3 UR5, UPT, UPT, UR5, -0x10, URZ ;  /* 0xfffffff005057890 */ /* 0x000fc6000fffe0ff */
[----:B------:R-:W-:-:S04]  /*1290*/  IMAD.WIDE R38, R49, 0x2, R38 ;  /* 0x0000000231267825 */ /* 0x000fc800078e0226 */
[----:B------:R-:W-:-:S04]  /*12a0*/  IMAD.WIDE R34, R49, 0x2, R34 ;  /* 0x0000000231227825 */ /* 0x000fc800078e0222 */
[----:B------:R-:W-:Y:S01]  /*12b0*/  IMAD.WIDE R30, R46, 0x2, R30 ;  /* 0x000000022e1e7825 */ /* 0x000fe200078e021e */
[----:B--2---:R-:W-:Y:S04]  /*12c0*/  STS.U16 [R40+UR4+0x600], R23 ;  /* 0x0006001728007988 */ /* 0x004fe80008000404 */
[----:B------:R-:W-:Y:S01]  /*12d0*/  STS.U16 [R40+UR4+0x700], R21 ;  /* 0x0007001528007988 */ /* 0x000fe20008000404 */
[----:B------:R-:W-:Y:S06]  /*12e0*/  BAR.SYNC.DEFER_BLOCKING 0x0 ;  /* 0x0000000000007b1d */ /* 0x000fec0000010000 */
[----:B------:R-:W-:Y:S04]  /*12f0*/  LDSM.16.MT88.4 R20, [R9] ;  /* 0x000000000914783b */ /* 0x000fe80000004200 */
[----:B------:R-:W0:Y:S02]  /*1300*/  LDSM.16.M88.4 R24, [R10+0x400] ;  /* 0x000400000a18783b */ /* 0x000e240000000200 */
[----:B0-----:R-:W-:Y:S01]  /*1310*/  HMMA.16816.F32.BF16 R16, R20, R26, R16 ;  /* 0x0000001a1410723c */ /* 0x001fe20000041810 */
[----:B------:R-:W-:-:S07]  /*1320*/  IMAD.WIDE R26, R49, 0x2, R32 ;  /* 0x00000002311a7825 */ /* 0x000fce00078e0220 */
[----:B------:R-:W-:Y:S01]  /*1330*/  HMMA.16816.F32.BF16 R12, R20, R24, R12 ;  /* 0x00000018140c723c */ /* 0x000fe2000004180c */
[----:B------:R-:W-:Y:S02]  /*1340*/  IMAD.MOV.U32 R20, RZ, RZ, R36 ;  /* 0x000000ffff147224 */ /* 0x000fe400078e0024 */
[----:B------:R-:W-:Y:S01]  /*1350*/  IMAD.MOV.U32 R21, RZ, RZ, R27 ;  /* 0x000000ffff157224 */ /* 0x000fe200078e001b */
[----:B------:R-:W-:Y:S01]  /*1360*/  NOP ;  /* 0x0000000000007918 */ /* 0x000fe20000000000 */
[----:B------:R-:W-:-:S15]  /*1370*/  @P0 BRA `(.L_x_1) ;  /* 0xfffffff800f80947 */ /* 0x000fde000383ffff */
[----:B------:R-:W-:Y:S02]  /*1380*/  F2FP.BF16.F32.PACK_AB R15, R19, R15 ;  /* 0x0000000f130f723e */ /* 0x000fe400000010ff */
[----:B------:R-:W-:Y:S02]  /*1390*/  F2FP.BF16.F32.PACK_AB R14, R18, R14 ;  /* 0x0000000e120e723e */ /* 0x000fe400000010ff */
[----:B------:R-:W-:Y:S02]  /*13a0*/  F2FP.BF16.F32.PACK_AB R13, R17, R13 ;  /* 0x0000000d110d723e */ /* 0x000fe400000010ff */
[----:B------:R-:W-:-:S07]  /*13b0*/  F2FP.BF16.F32.PACK_AB R12, R16, R12 ;  /* 0x0000000c100c723e */ /* 0x000fce00000010ff */
.L_x_0:
[----:B------:R-:W0:Y:S08]  /*13c0*/  S2UR UR5, SR_CgaCtaId ;  /* 0x00000000000579c3 */ /* 0x000e300000008800 */
[----:B------:R-:W-:Y:S01]  /*13d0*/  BAR.SYNC.DEFER_BLOCKING 0x0 ;  /* 0x0000000000007b1d */ /* 0x000fe20000010000 */
[----:B------:R-:W-:Y:S02]  /*13e0*/  ISETP.NE.U32.AND P0, PT, R6, RZ, PT ;  /* 0x000000ff0600720c */ /* 0x000fe40003f05070 */
[----:B------:R-:W-:-:S02]  /*13f0*/  LOP3.LUT R5, R5, 0x40, RZ, 0xc0, !PT ;  /* 0x0000004005057812 */ /* 0x000fc400078ec0ff */
[----:B------:R-:W-:Y:S01]  /*1400*/  SEL R9, RZ, 0x404, !P0 ;  /* 0x00000404ff097807 */ /* 0x000fe20004000000 */
[----:B------:R-:W-:Y:S01]  /*1410*/  UMOV UR4, 0x400 ;  /* 0x0000040000047882 */ /* 0x000fe20000000000 */
[----:B------:R-:W-:Y:S01]  /*1420*/  SHF.R.S32.HI R11, RZ, 0x4, R0 ;  /* 0x00000004ff0b7819 */ /* 0x000fe20000011400 */
[----:B------:R-:W1:Y:S01]  /*1430*/  LDCU.128 UR8, c[0x0][0x390] ;  /* 0x00007200ff0877ac */ /* 0x000e620008000c00 */
[----:B------:R-:W-:Y:S01]  /*1440*/  LOP3.LUT R10, R9, 0x3c, R4, 0x78, !PT ;  /* 0x0000003c090a7812 */ /* 0x000fe200078e7804 */
[----:B------:R-:W2:Y:S01]  /*1450*/  LDC R23, c[0x0][0x3b8] ;  /* 0x0000ee00ff177b82 */ /* 0x000ea20000000800 */
[----:B------:R-:W-:Y:S02]  /*1460*/  LOP3.LUT R4, R0, 0x20, RZ, 0xc0, !PT ;  /* 0x0000002000047812 */ /* 0x000fe400078ec0ff */
[----:B------:R-:W-:Y:S02]  /*1470*/  SHF.R.S32.HI R9, RZ, 0x3, R0 ;  /* 0x00000003ff097819 */ /* 0x000fe40000011400 */
[----:B------:R-:W-:Y:S01]  /*1480*/  SGXT R11, R11, 0x1 ;  /* 0x000000010b0b781a */ /* 0x000fe20000000200 */
[----:B------:R-:W-:Y:S01]  /*1490*/  IMAD R5, R4, 0x8, R5 ;  /* 0x0000000804057824 */ /* 0x000fe200078e0205 */
[----:B------:R-:W-:-:S02]  /*14a0*/  SGXT R9, R9, 0x1 ;  /* 0x000000010909781a */ /* 0x000fc40000000200 */
[----:B------:R-:W-:Y:S01]  /*14b0*/  LOP3.LUT R11, R11, 0x404, RZ, 0xc0, !PT ;  /* 0x000004040b0b7812 */ /* 0x000fe200078ec0ff */
[----:B------:R-:W-:Y:S01]  /*14c0*/  IMAD.IADD R5, R5, 0x1, R10 ;  /* 0x0000000105057824 */ /* 0x000fe200078e020a */
[----:B------:R-:W-:Y:S01]  /*14d0*/  LOP3.LUT R16, R9, 0x240, RZ, 0xc0, !PT ;  /* 0x0000024009107812 */ /* 0x000fe200078ec0ff */
[----:B0-----:R-:W-:Y:S02]  /*14e0*/  ULEA UR4, UR5, UR4, 0x18 ;  /* 0x0000000405047291 */ /* 0x001fe4000f8ec0ff */
[----:B------:R-:W-:Y:S01]  /*14f0*/  IMAD R11, R4, 0x4, R11 ;  /* 0x00000004040b7824 */ /* 0x000fe200078e020b */
[----:B------:R-:W-:Y:S01]  /*1500*/  LOP3.LUT R16, R16, 0x38, R7, 0xf8, !PT ;  /* 0x0000003810107812 */ /* 0x000fe200078ef807 */
[----:B------:R-:W0:Y:S01]  /*1510*/  LDCU UR5, c[0x0][0x3b4] ;  /* 0x00007680ff0577ac */ /* 0x000e220008000800 */
[----:B------:R-:W-:Y:S02]  /*1520*/  LOP3.LUT R7, R5, 0x40, RZ, 0x3c, !PT ;  /* 0x0000004005077812 */ /* 0x000fe400078e3cff */
[----:B------:R-:W-:-:S02]  /*1530*/  LOP3.LUT R16, R11, R16, R6, 0xf6, !PT ;  /* 0x000000100b107212 */ /* 0x000fc400078ef606 */
[----:B-1----:R-:W-:Y:S01]  /*1540*/  ISETP.GE.AND P0, PT, R2, UR10, PT ;  /* 0x0000000a02007c0c */ /* 0x002fe2000bf06270 */
[----:B------:R-:W-:Y:S01]  /*1550*/  STS [R5+UR4], R12 ;  /* 0x0000000c05007988 */ /* 0x000fe20008000804 */
[----:B------:R-:W-:Y:S02]  /*1560*/  LOP3.LUT R17, R16, 0x4, RZ, 0x3c, !PT ;  /* 0x0000000410117812 */ /* 0x000fe400078e3cff */
[----:B------:R-:W-:Y:S01]  /*1570*/  LEA.HI R0, R0, R8, RZ, 0x1b ;  /* 0x0000000800007211 */ /* 0x000fe200078fd8ff */
[----:B------:R1:W-:Y:S01]  /*1580*/  STS [R5+UR4+0x80], R13 ;  /* 0x0000800d05007988 */ /* 0x0003e20008000804 */
[C-C-:B------:R-:W-:Y:S02]  /*1590*/  LOP3.LUT R6, R8.reuse, 0x14, R3.reuse, 0xfe, !PT ;  /* 0x0000001408067812 */ /* 0x140fe400078efe03 */
[----:B------:R-:W-:Y:S01]  /*15a0*/  LOP3.LUT R11, R8, 0x10, R3, 0xfe, !PT ;  /* 0x00000010080b7812 */ /* 0x000fe200078efe03 */
[----:B------:R-:W-:Y:S01]  /*15b0*/  STS [R7+UR4+0x200], R14 ;  /* 0x0002000e07007988 */ /* 0x000fe20008000804 */
[----:B------:R-:W-:-:S03]  /*15c0*/  VIADD R0, R0, 0x1c ;  /* 0x0000001c00007836 */ /* 0x000fc60000000000 */
[----:B------:R3:W-:Y:S01]  /*15d0*/  STS [R7+UR4+0x280], R15 ;  /* 0x0002800f07007988 */ /* 0x0007e20008000804 */
[----:B0-----:R-:W-:Y:S01]  /*15e0*/  IMAD R4, R2, UR5, RZ ;  /* 0x0000000502047c24 */ /* 0x001fe2000f8e02ff */
[C---:B------:R-:W-:Y:S01]  /*15f0*/  LOP3.LUT R2, R8.reuse, R3, RZ, 0xfc, !PT ;  /* 0x0000000308027212 */ /* 0x040fe200078efcff */
[----:B------:R-:W-:Y:S01]  /*1600*/  BAR.SYNC.DEFER_BLOCKING 0x0 ;  /* 0x0000000000007b1d */ /* 0x000fe20000010000 */
[--C-:B-1----:R-:W-:Y:S02]  /*1610*/  LOP3.LUT R13, R8, 0x18, R3.reuse, 0xfe, !PT ;  /* 0x00000018080d7812 */ /* 0x102fe400078efe03 */
[C---:B------:R-:W-:Y:S01]  /*1620*/  ISETP.LT.AND P3, PT, R2.reuse, UR11, !P0 ;  /* 0x0000000b02007c0c */ /* 0x040fe2000c761270 */
[----:B--2---:R-:W-:Y:S01]  /*1630*/  IMAD R9, R2, R23, RZ ;  /* 0x0000001702097224 */ /* 0x004fe200078e02ff */
[----:B------:R-:W-:Y:S02]  /*1640*/  LOP3.LUT R2, R8, 0x4, R3, 0xfe, !PT ;  /* 0x0000000408027812 */ /* 0x000fe400078efe03 */
[----:B------:R-:W-:-:S02]  /*1650*/  LEA R19, P1, R4, UR8, 0x1 ;  /* 0x0000000804137c11 */ /* 0x000fc4000f8208ff */
[----:B---3--:R-:W-:Y:S01]  /*1660*/  LOP3.LUT R7, R8, 0xc, R3, 0xfe, !PT ;  /* 0x0000000c08077812 */ /* 0x008fe200078efe03 */
[-C--:B------:R-:W-:Y:S01]  /*1670*/  IMAD R10, R2, R23.reuse, RZ ;  /* 0x00000017020a7224 */ /* 0x080fe200078e02ff */
[----:B------:R-:W-:Y:S02]  /*1680*/  LEA.HI.X.SX32 R21, R4, UR9, 0x1, P1 ;  /* 0x0000000904157c11 */ /* 0x000fe400088f0eff */
[----:B------:R-:W-:Y:S01]  /*1690*/  ISETP.LT.AND P1, PT, R2, UR11, !P0 ;  /* 0x0000000b02007c0c */ /* 0x000fe2000c721270 */
[----:B------:R-:W-:Y:S01]  /*16a0*/  IMAD R12, R7, R23, RZ ;  /* 0x00000017070c7224 */ /* 0x000fe200078e02ff */
[CC--:B------:R-:W-:Y:S02]  /*16b0*/  LEA R4, P2, R9.reuse, R19.reuse, 0x1 ;  /* 0x0000001309047211 */ /* 0x0c0fe400078408ff */
[----:B------:R-:W-:Y:S02]  /*16c0*/  LEA R2, P4, R10, R19, 0x1 ;  /* 0x000000130a027211 */ /* 0x000fe400078808ff */
[----:B------:R-:W-:Y:S01]  /*16d0*/  LEA.HI.X.SX32 R5, R9, R21, 0x1, P2 ;  /* 0x0000001509057211 */ /* 0x000fe200010f0eff */
[----:B------:R-:W-:Y:S01]  /*16e0*/  IMAD R9, R23, 0x10, R9 ;  /* 0x0000001017097824 */ /* 0x000fe200078e0209 */
[----:B------:R-:W-:-:S02]  /*16f0*/  LOP3.LUT R8, R8, 0x8, R3, 0xfe, !PT ;  /* 0x0000000808087812 */ /* 0x000fc400078efe03 */
[----:B------:R-:W-:Y:S01]  /*1700*/  LEA.HI.X.SX32 R3, R10, R21, 0x1, P4 ;  /* 0x000000150a037211 */ /* 0x000fe200020f0eff */
[----:B------:R-:W0:Y:S01]  /*1710*/  LDS R25, [R16+UR4] ;  /* 0x0000000410197984 */ /* 0x000e220008000800 */
[C---:B------:R-:W-:Y:S01]  /*1720*/  IMAD R14, R23.reuse, 0x4, R9 ;  /* 0x00000004170e7824 */ /* 0x040fe200078e0209 */
[C---:B------:R-:W-:Y:S01]  /*1730*/  ISETP.LT.AND P5, PT, R8.reuse, UR11, !P0 ;  /* 0x0000000b08007c0c */ /* 0x040fe2000c7a1270 */
[----:B------:R-:W-:Y:S01]  /*1740*/  IMAD R10, R8, R23, RZ ;  /* 0x00000017080a7224 */ /* 0x000fe200078e02ff */
[----:B------:R-:W1:Y:S01]  /*1750*/  LDS R29, [R17+UR4] ;  /* 0x00000004111d7984 */ /* 0x000e620008000800 */
[----:B------:R-:W-:Y:S01]  /*1760*/  IMAD R15, R23, 0x4, R14 ;  /* 0x00000004170f7824 */ /* 0x000fe200078e020e */
[----:B------:R-:W-:Y:S02]  /*1770*/  ISETP.LT.AND P2, PT, R6, UR11, !P0 ;  /* 0x0000000b06007c0c */ /* 0x000fe4000c741270 */
[----:B------:R2:W3:Y:S01]  /*1780*/  LDS R27, [R16+UR4+0x100] ;  /* 0x00010004101b7984 */ /* 0x0004e20008000800 */
[----:B------:R-:W-:-:S03]  /*1790*/  ISETP.LT.AND P4, PT, R7, UR11, !P0 ;  /* 0x0000000b07007c0c */ /* 0x000fc6000c781270 */
[----:B------:R-:W4:Y:S01]  /*17a0*/  LDS R17, [R17+UR4+0x100] ;  /* 0x0001000411117984 */ /* 0x000f220008000800 */
[----:B--2---:R-:W-:-:S03]  /*17b0*/  IMAD R16, R0, R23, RZ ;  /* 0x0000001700107224 */ /* 0x004fc600078e02ff */
[----:B0-----:R0:W-:Y:S01]  /*17c0*/  @P3 STG.E.U16 desc[UR6][R4.64], R25 ;  /* 0x0000001904003986 */ /* 0x0011e2000c101506 */
[----:B------:R-:W-:-:S03]  /*17d0*/  LEA R6, P3, R10, R19, 0x1 ;  /* 0x000000130a067211 */ /* 0x000fc600078608ff */
[----:B-1----:R1:W-:Y:S01]  /*17e0*/  @P1 STG.E.U16 desc[UR6][R2.64], R29 ;  /* 0x0000001d02001986 */ /* 0x0023e2000c101506 */
[C---:B------:R-:W-:Y:S02]  /*17f0*/  LEA R8, P1, R9.reuse, R19, 0x1 ;  /* 0x0000001309087211 */ /* 0x040fe400078208ff */
[-C--:B------:R-:W-:Y:S02]  /*1800*/  LEA.HI.X.SX32 R7, R10, R21.reuse, 0x1, P3 ;  /* 0x000000150a077211 */ /* 0x080fe400018f0eff */
[----:B------:R-:W-:Y:S02]  /*1810*/  LEA.HI.X.SX32 R9, R9, R21, 0x1, P1 ;  /* 0x0000001509097211 */ /* 0x000fe400008f0eff */
[----:B------:R-:W-:Y:S01]  /*1820*/  ISETP.LT.AND P3, PT, R11, UR11, !P0 ;  /* 0x0000000b0b007c0c */ /* 0x000fe2000c761270 */
[----:B---3--:R-:W-:Y:S01]  /*1830*/  @P5 STG.E.U16 desc[UR6][R6.64], R27 ;  /* 0x0000001b06005986 */ /* 0x008fe2000c101506 */
[----:B0-----:R-:W-:Y:S02]  /*1840*/  LEA R4, P6, R12, R19, 0x1 ;  /* 0x000000130c047211 */ /* 0x001fe400078c08ff */
[----:B------:R-:W-:-:S02]  /*1850*/  PRMT R25, R25, 0x7632, R25 ;  /* 0x0000763219197816 */ /* 0x000fc40000000019 */
[C---:B-1----:R-:W-:Y:S02]  /*1860*/  LEA R2, P1, R15.reuse, R19, 0x1 ;  /* 0x000000130f027211 */ /* 0x042fe400078208ff */
[-C--:B------:R-:W-:Y:S02]  /*1870*/  LEA.HI.X.SX32 R5, R12, R21.reuse, 0x1, P6 ;  /* 0x000000150c057211 */ /* 0x080fe400030f0eff */
[----:B------:R-:W-:Y:S02]  /*1880*/  LEA.HI.X.SX32 R3, R15, R21, 0x1, P1 ;  /* 0x000000150f037211 */ /* 0x000fe400008f0eff */
[----:B------:R-:W-:Y:S01]  /*1890*/  ISETP.LT.AND P1, PT, R13, UR11, !P0 ;  /* 0x0000000b0d007c0c */ /* 0x000fe2000c721270 */
[----:B----4-:R0:W-:Y:S01]  /*18a0*/  @P4 STG.E.U16 desc[UR6][R4.64], R17 ;  /* 0x0000001104004986 */ /* 0x0101e2000c101506 */
[----:B------:R-:W-:Y:S02]  /*18b0*/  ISETP.LT.AND P0, PT, R0, UR11, !P0 ;  /* 0x0000000b00007c0c */ /* 0x000fe4000c701270 */
[----:B------:R-:W-:Y:S01]  /*18c0*/  LEA R10, P6, R14, R19, 0x1 ;  /* 0x000000130e0a7211 */ /* 0x000fe200078c08ff */
[----:B------:R1:W-:Y:S01]  /*18d0*/  @P3 STG.E.U16 desc[UR6][R8.64], R25 ;  /* 0x0000001908003986 */ /* 0x0003e2000c101506 */
[----:B------:R-:W-:-:S02]  /*18e0*/  PRMT R0, R27, 0x7632, R0 ;  /* 0x000076321b007816 */ /* 0x000fc40000000000 */
[----:B------:R-:W-:Y:S02]  /*18f0*/  LEA.HI.X.SX32 R11, R14, R21, 0x1, P6 ;  /* 0x000000150e0b7211 */ /* 0x000fe400030f0eff */
[C---:B------:R-:W-:Y:S02]  /*1900*/  LEA R12, P6, R16.reuse, R19, 0x1 ;  /* 0x00000013100c7211 */ /* 0x040fe400078c08ff */
[----:B0-----:R-:W-:Y:S02]  /*1910*/  PRMT R5, R29, 0x7632, R5 ;  /* 0x000076321d057816 */ /* 0x001fe40000000005 */
[----:B------:R-:W-:-:S03]  /*1920*/  LEA.HI.X.SX32 R13, R16, R21, 0x1, P6 ;  /* 0x00000015100d7211 */ /* 0x000fc600030f0eff */
[----:B------:R1:W-:Y:S04]  /*1930*/  @P2 STG.E.U16 desc[UR6][R10.64], R5 ;  /* 0x000000050a002986 */ /* 0x0003e8000c101506 */
[----:B------:R1:W-:Y:S01]  /*1940*/  @P1 STG.E.U16 desc[UR6][R2.64], R0 ;  /* 0x0000000002001986 */ /* 0x0003e2000c101506 */
[----:B------:R-:W-:Y:S05]  /*1950*/  @!P0 EXIT ;  /* 0x000000000000894d */ /* 0x000fea0003800000 */
[----:B------:R-:W-:-:S05]  /*1960*/  PRMT R6, R17, 0x7632, R6 ;  /* 0x0000763211067816 */ /* 0x000fca0000000006 */
[----:B------:R-:W-:Y:S01]  /*1970*/  STG.E.U16 desc[UR6][R12.64], R6 ;  /* 0x000000060c007986 */ /* 0x000fe2000c101506 */
[----:B------:R-:W-:Y:S05]  /*1980*/  EXIT ;  /* 0x000000000000794d */ /* 0x000fea0003800000 */
.L_x_2:
[----:B------:R-:W-:-:S00]  /*1990*/  BRA `(.L_x_2) ;  /* 0xfffffffc00fc7947 */ /* 0x000fc0000383ffff */
[----:B------:R-:W-:-:S00]  /*19a0*/  NOP ;  /* 0x0000000000007918 */ /* 0x000fc00000000000 */
        /* <DEDUP_REMOVED lines=13> */
.L_x_3:


//--------------------- .nv.shared.matmul_kernel  --------------------------
	.section	.nv.shared.matmul_kernel,"aw",@nobits
	.sectionflags	@""
	.align	16
	.zero		1024


//--------------------- .nv.shared.reserved.0     --------------------------
	.section	.nv.shared.reserved.0,"aw",@nobits
	.weak		__nv_reservedSMEM_offset_0_alias
	.size		__nv_reservedSMEM_offset_0_alias, 0, 64
	.other		__nv_reservedSMEM_offset_0_alias,@"STO_CUDA_RESERVED_SHARED STV_DEFAULT"
__nv_reservedSMEM_offset_0_alias:
	.zero		0
	.zero		64


//--------------------- .nv.constant0.matmul_kernel --------------------------
	.section	.nv.constant0.matmul_kernel,"a",@progbits
	.sectionflags	@""
	.align	4
.nv.constant0.matmul_kernel:
	.zero		976


//--------------------- SYMBOLS --------------------------

	.type		.nv.reservedSmem.offset0,@object
	.size		.nv.reservedSmem.offset0,0x4
	.type		.nv.reservedSmem.cap,@object
	.size		.nv.reservedSmem.cap,0x4
